//
// Generated by NVIDIA NVVM Compiler
//
// Compiler Build ID: CL-36424714
// Cuda compilation tools, release 13.0, V13.0.88
// Based on NVVM 20.0.0
//

.version 9.0
.target sm_100
.address_size 64

	// .globl	_Z8DUKernelPfS_j

.visible .entry _Z8DUKernelPfS_j(
	.param .u64 .ptr .align 1 _Z8DUKernelPfS_j_param_0,
	.param .u64 .ptr .align 1 _Z8DUKernelPfS_j_param_1,
	.param .u32 _Z8DUKernelPfS_j_param_2
)
{
	.reg .pred 	%p<8>;
	.reg .b32 	%r<80>;
	.reg .b32 	%f<37>;
	.reg .b64 	%rd<27>;

	ld.param.u64 	%rd4, [_Z8DUKernelPfS_j_param_1];
	ld.param.u32 	%r37, [_Z8DUKernelPfS_j_param_2];
	cvta.to.global.u64 	%rd1, %rd4;
	mov.u32 	%r1, %tid.x;
	mov.u32 	%r2, %ctaid.x;
	bar.sync 	0;
	setp.eq.s32 	%p1, %r1, 0;
	setp.eq.s32 	%p2, %r2, 0;
	or.pred  	%p3, %p1, %p2;
	@%p3 bra 	$L__BB0_7;
	mov.u32 	%r39, %ntid.x;
	mad.lo.s32 	%r40, %r2, %r39, %r1;
	mul.wide.s32 	%rd5, %r40, 4;
	add.s64 	%rd2, %rd1, %rd5;
	mul.hi.u32 	%r41, %r2, 274877907;
	shr.u32 	%r3, %r41, 6;
	mad.lo.s32 	%r4, %r3, %r1, %r1;
	mul.lo.s32 	%r42, %r3, 1000;
	sub.s32 	%r43, %r2, %r42;
	mul.lo.s32 	%r5, %r37, %r43;
	mad.lo.s32 	%r44, %r3, %r2, %r2;
	add.s32 	%r45, %r44, %r5;
	mul.wide.u32 	%rd6, %r45, 4;
	add.s64 	%rd3, %rd1, %rd6;
	add.s32 	%r46, %r2, -1;
	add.s32 	%r47, %r1, -1;
	min.u32 	%r48, %r46, %r47;
	add.s32 	%r6, %r48, 1;
	and.b32  	%r7, %r6, 3;
	setp.lt.u32 	%p4, %r48, 3;
	mov.b32 	%r79, 0;
	@%p4 bra 	$L__BB0_4;
	and.b32  	%r79, %r6, -4;
	ld.global.f32 	%f35, [%rd2];
	neg.s32 	%r74, %r79;
	add.s32 	%r73, %r3, %r5;
	shl.b32 	%r50, %r3, 2;
	add.s32 	%r11, %r50, 4;
	shl.b32 	%r51, %r3, 1;
	add.s32 	%r72, %r5, %r51;
	mad.lo.s32 	%r71, %r3, 3, %r5;
	add.s32 	%r70, %r5, 1;
	mov.b32 	%r75, 0;
$L__BB0_3:
	mul.hi.u32 	%r52, %r75, 274877907;
	shr.u32 	%r53, %r52, 6;
	mul.lo.s32 	%r54, %r53, 1000;
	sub.s32 	%r55, %r75, %r54;
	mad.lo.s32 	%r56, %r55, %r37, %r4;
	mul.wide.u32 	%rd7, %r56, 4;
	add.s64 	%rd8, %rd1, %rd7;
	ld.global.f32 	%f7, [%rd8];
	add.s32 	%r57, %r70, -1;
	mul.wide.u32 	%rd9, %r57, 4;
	add.s64 	%rd10, %rd1, %rd9;
	ld.global.f32 	%f8, [%rd10];
	ld.global.f32 	%f9, [%rd3];
	div.rn.f32 	%f10, %f8, %f9;
	mul.f32 	%f11, %f7, %f10;
	sub.f32 	%f12, %f35, %f11;
	st.global.f32 	[%rd2], %f12;
	add.s32 	%r58, %r56, %r37;
	mul.wide.u32 	%rd11, %r58, 4;
	add.s64 	%rd12, %rd1, %rd11;
	ld.global.f32 	%f13, [%rd12];
	add.s32 	%r59, %r73, 1;
	mul.wide.u32 	%rd13, %r59, 4;
	add.s64 	%rd14, %rd1, %rd13;
	ld.global.f32 	%f14, [%rd14];
	ld.global.f32 	%f15, [%rd3];
	div.rn.f32 	%f16, %f14, %f15;
	mul.f32 	%f17, %f13, %f16;
	sub.f32 	%f18, %f12, %f17;
	st.global.f32 	[%rd2], %f18;
	add.s32 	%r60, %r58, %r37;
	mul.wide.u32 	%rd15, %r60, 4;
	add.s64 	%rd16, %rd1, %rd15;
	ld.global.f32 	%f19, [%rd16];
	add.s32 	%r61, %r72, 2;
	mul.wide.u32 	%rd17, %r61, 4;
	add.s64 	%rd18, %rd1, %rd17;
	ld.global.f32 	%f20, [%rd18];
	ld.global.f32 	%f21, [%rd3];
	div.rn.f32 	%f22, %f20, %f21;
	mul.f32 	%f23, %f19, %f22;
	sub.f32 	%f24, %f18, %f23;
	st.global.f32 	[%rd2], %f24;
	add.s32 	%r62, %r60, %r37;
	mul.wide.u32 	%rd19, %r62, 4;
	add.s64 	%rd20, %rd1, %rd19;
	ld.global.f32 	%f25, [%rd20];
	add.s32 	%r63, %r71, 3;
	mul.wide.u32 	%rd21, %r63, 4;
	add.s64 	%rd22, %rd1, %rd21;
	ld.global.f32 	%f26, [%rd22];
	ld.global.f32 	%f27, [%rd3];
	div.rn.f32 	%f28, %f26, %f27;
	mul.f32 	%f29, %f25, %f28;
	sub.f32 	%f35, %f24, %f29;
	st.global.f32 	[%rd2], %f35;
	add.s32 	%r75, %r75, 4;
	add.s32 	%r74, %r74, 4;
	add.s32 	%r73, %r73, %r11;
	add.s32 	%r72, %r72, %r11;
	add.s32 	%r71, %r71, %r11;
	add.s32 	%r70, %r70, %r11;
	setp.ne.s32 	%p5, %r74, 0;
	@%p5 bra 	$L__BB0_3;
$L__BB0_4:
	setp.eq.s32 	%p6, %r7, 0;
	@%p6 bra 	$L__BB0_7;
	ld.global.f32 	%f36, [%rd2];
	add.s32 	%r28, %r3, 1;
	mad.lo.s32 	%r64, %r79, %r3, %r79;
	add.s32 	%r78, %r5, %r64;
	neg.s32 	%r77, %r7;
$L__BB0_6:
	.pragma "nounroll";
	mul.hi.u32 	%r65, %r79, 274877907;
	shr.u32 	%r66, %r65, 6;
	mul.lo.s32 	%r67, %r66, 1000;
	sub.s32 	%r68, %r79, %r67;
	mad.lo.s32 	%r69, %r68, %r37, %r4;
	mul.wide.u32 	%rd23, %r69, 4;
	add.s64 	%rd24, %rd1, %rd23;
	ld.global.f32 	%f30, [%rd24];
	mul.wide.u32 	%rd25, %r78, 4;
	add.s64 	%rd26, %rd1, %rd25;
	ld.global.f32 	%f31, [%rd26];
	ld.global.f32 	%f32, [%rd3];
	div.rn.f32 	%f33, %f31, %f32;
	mul.f32 	%f34, %f30, %f33;
	sub.f32 	%f36, %f36, %f34;
	st.global.f32 	[%rd2], %f36;
	add.s32 	%r79, %r79, 1;
	add.s32 	%r78, %r78, %r28;
	add.s32 	%r77, %r77, 1;
	setp.ne.s32 	%p7, %r77, 0;
	@%p7 bra 	$L__BB0_6;
$L__BB0_7:
	ret;

}


// ===== COMPILED SASS (sm_100) =====

	.target	sm_100

	.elftype	@"ET_EXEC"


//--------------------- .note.nv.tkinfo           --------------------------
	.section	.note.nv.tkinfo,"",@"SHT_NOTE"
	.sectionflags	@"SHF_NOTE_NV_TKINFO"
	.tkinfo
        /*0018*/ 	.word	0x00000002
        /*0030*/ 	.string	""
        /*0030*/ 	.string	"ptxas"
        /*0030*/ 	.string	"Cuda compilation tools, release 13.0, V13.0.88"
        /*0030*/ 	.string	"Build cuda_13.0.r13.0/compiler.36424714_0"
        /*0030*/ 	.string	"-arch sm_100 -m 64 "



//--------------------- .note.nv.cuinfo           --------------------------
	.section	.note.nv.cuinfo,"",@"SHT_NOTE"
	.sectionflags	@"SHF_NOTE_NV_CUINFO"
        /*0018*/ 	.short	0x0002
        /*001a*/ 	.short	0x0064
        /*001c*/ 	.short	0x0082
	.zero		2


//--------------------- .nv.info                  --------------------------
	.section	.nv.info,"",@"SHT_CUDA_INFO"
	.align	4


	//----- nvinfo : EIATTR_REGCOUNT
	.align		4
        /*0000*/ 	.byte	0x04, 0x2f
        /*0002*/ 	.short	(.L_1 - .L_0)
	.align		4
.L_0:
        /*0004*/ 	.word	index@(_Z8DUKernelPfS_j)
        /*0008*/ 	.word	0x00000020


	//----- nvinfo : EIATTR_FRAME_SIZE
	.align		4
.L_1:
        /*000c*/ 	.byte	0x04, 0x11
        /*000e*/ 	.short	(.L_3 - .L_2)
	.align		4
.L_2:
        /*0010*/ 	.word	index@($__internal_0_$__cuda_sm3x_div_rn_noftz_f32_slowpath)
        /*0014*/ 	.word	0x00000000


	//----- nvinfo : EIATTR_FRAME_SIZE
	.align		4
.L_3:
        /*0018*/ 	.byte	0x04, 0x11
        /*001a*/ 	.short	(.L_5 - .L_4)
	.align		4
.L_4:
        /*001c*/ 	.word	index@(_Z8DUKernelPfS_j)
        /*0020*/ 	.word	0x00000000


	//----- nvinfo : EIATTR_MIN_STACK_SIZE
	.align		4
.L_5:
        /*0024*/ 	.byte	0x04, 0x12
        /*0026*/ 	.short	(.L_7 - .L_6)
	.align		4
.L_6:
        /*0028*/ 	.word	index@(_Z8DUKernelPfS_j)
        /*002c*/ 	.word	0x00000000
.L_7:


//--------------------- .nv.compat                --------------------------
	.section	.nv.compat,"",@"SHT_CUDA_COMPAT_INFO"
	.align	4
        /*0000*/ 	.byte	0x02, 0x09, 0x00, 0x00, 0x02, 0x02, 0x01, 0x00, 0x02, 0x05, 0x05, 0x00, 0x03, 0x07, 0x01, 0x01
        /*0010*/ 	.byte	0x02, 0x03, 0x00, 0x00, 0x02, 0x06, 0x01, 0x00, 0x04, 0x0b, 0x08, 0x00, 0x01, 0x00, 0x00, 0x00
        /*0020*/ 	.byte	0x00, 0x00, 0x00, 0x00


//--------------------- .nv.info._Z8DUKernelPfS_j --------------------------
	.section	.nv.info._Z8DUKernelPfS_j,"",@"SHT_CUDA_INFO"
	.sectionflags	@""
	.align	4


	//----- nvinfo : EIATTR_CUDA_API_VERSION
	.align		4
        /*0000*/ 	.byte	0x04, 0x37
        /*0002*/ 	.short	(.L_9 - .L_8)
.L_8:
        /*0004*/ 	.word	0x00000082


	//----- nvinfo : EIATTR_KPARAM_INFO
	.align		4
.L_9:
        /*0008*/ 	.byte	0x04, 0x17
        /*000a*/ 	.short	(.L_11 - .L_10)
.L_10:
        /*000c*/ 	.word	0x00000000
        /*0010*/ 	.short	0x0002
        /*0012*/ 	.short	0x0010
        /*0014*/ 	.byte	0x00, 0xf0, 0x11, 0x00


	//----- nvinfo : EIATTR_KPARAM_INFO
	.align		4
.L_11:
        /*0018*/ 	.byte	0x04, 0x17
        /*001a*/ 	.short	(.L_13 - .L_12)
.L_12:
        /*001c*/ 	.word	0x00000000
        /*0020*/ 	.short	0x0001
        /*0022*/ 	.short	0x0008
        /*0024*/ 	.byte	0x00, 0xf5, 0x21, 0x00


	//----- nvinfo : EIATTR_KPARAM_INFO
	.align		4
.L_13:
        /*0028*/ 	.byte	0x04, 0x17
        /*002a*/ 	.short	(.L_15 - .L_14)
.L_14:
        /*002c*/ 	.word	0x00000000
        /*0030*/ 	.short	0x0000
        /*0032*/ 	.short	0x0000
        /*0034*/ 	.byte	0x00, 0xf5, 0x21, 0x00


	//----- nvinfo : EIATTR_SPARSE_MMA_MASK
	.align		4
.L_15:
        /*0038*/ 	.byte	0x03, 0x50
        /*003a*/ 	.short	0x0000


	//----- nvinfo : EIATTR_MAXREG_COUNT
	.align		4
        /*003c*/ 	.byte	0x03, 0x1b
        /*003e*/ 	.short	0x00ff


	//----- nvinfo : EIATTR_NUM_BARRIERS
	.align		4
        /*0040*/ 	.byte	0x02, 0x4c
        /*0042*/ 	.byte	0x01
	.zero		1


	//----- nvinfo : EIATTR_MERCURY_ISA_VERSION
	.align		4
        /*0044*/ 	.byte	0x03, 0x5f
        /*0046*/ 	.short	0x0101


	//----- nvinfo : EIATTR_VRC_CTA_INIT_COUNT
	.align		4
        /*0048*/ 	.byte	0x02, 0x4a
	.zero		1
	.zero		1


	//----- nvinfo : EIATTR_EXIT_INSTR_OFFSETS
	.align		4
        /*004c*/ 	.byte	0x04, 0x1c
        /*004e*/ 	.short	(.L_17 - .L_16)


	//   ....[0]....
.L_16:
        /*0050*/ 	.word	0x00000060


	//   ....[1]....
        /*0054*/ 	.word	0x000009e0


	//   ....[2]....
        /*0058*/ 	.word	0x00000c50


	//----- nvinfo : EIATTR_CRS_STACK_SIZE
	.align		4
.L_17:
        /*005c*/ 	.byte	0x04, 0x1e
        /*005e*/ 	.short	(.L_19 - .L_18)
.L_18:
        /*0060*/ 	.word	0x00000000


	//----- nvinfo : EIATTR_CBANK_PARAM_SIZE
	.align		4
.L_19:
        /*0064*/ 	.byte	0x03, 0x19
        /*0066*/ 	.short	0x0014


	//----- nvinfo : EIATTR_PARAM_CBANK
	.align		4
        /*0068*/ 	.byte	0x04, 0x0a
        /*006a*/ 	.short	(.L_21 - .L_20)
	.align		4
.L_20:
        /*006c*/ 	.word	index@(.nv.constant0._Z8DUKernelPfS_j)
        /*0070*/ 	.short	0x0380
        /*0072*/ 	.short	0x0014


	//----- nvinfo : EIATTR_SW_WAR
	.align		4
.L_21:
        /*0074*/ 	.byte	0x04, 0x36
        /*0076*/ 	.short	(.L_23 - .L_22)
.L_22:
        /*0078*/ 	.word	0x00000008
.L_23:


//--------------------- .nv.callgraph             --------------------------
	.section	.nv.callgraph,"",@"SHT_CUDA_CALLGRAPH"
	.align	4
	.sectionentsize	8
	.align		4
        /*0000*/ 	.word	0x00000000
	.align		4
        /*0004*/ 	.word	0xffffffff
	.align		4
        /*0008*/ 	.word	0x00000000
	.align		4
        /*000c*/ 	.word	0xfffffffe
	.align		4
        /*0010*/ 	.word	0x00000000
	.align		4
        /*0014*/ 	.word	0xfffffffd
	.align		4
        /*0018*/ 	.word	0x00000000
	.align		4
        /*001c*/ 	.word	0xfffffffc


//--------------------- .text._Z8DUKernelPfS_j    --------------------------
	.section	.text._Z8DUKernelPfS_j,"ax",@progbits
	.align	128
        .global         _Z8DUKernelPfS_j
        .type           _Z8DUKernelPfS_j,@function
        .size           _Z8DUKernelPfS_j,(.L_x_26 - _Z8DUKernelPfS_j)
        .other          _Z8DUKernelPfS_j,@"STO_CUDA_ENTRY STV_DEFAULT"
_Z8DUKernelPfS_j:
.text._Z8DUKernelPfS_j:
[----:B------:R-:W-:Y:S01]  /*0000*/  LDC R1, c[0x0][0x37c] ;  /* 0x0000df00ff017b82 */ /* 0x000fe20000000800 */
[----:B------:R-:W0:Y:S07]  /*0010*/  S2R R4, SR_TID.X ;  /* 0x0000000000047919 */ /* 0x000e2e0000002100 */
[----:B------:R-:W1:Y:S08]  /*0020*/  S2UR UR10, SR_CTAID.X ;  /* 0x00000000000a79c3 */ /* 0x000e700000002500 */
[----:B------:R-:W-:Y:S01]  /*0030*/  BAR.SYNC.DEFER_BLOCKING 0x0 ;  /* 0x0000000000007b1d */ /* 0x000fe20000010000 */
[----:B-1----:R-:W-:-:S04]  /*0040*/  ISETP.NE.AND P0, PT, RZ, UR10, PT ;  /* 0x0000000aff007c0c */ /* 0x002fc8000bf05270 */
[----:B0-----:R-:W-:-:S13]  /*0050*/  ISETP.EQ.OR P0, PT, R4, RZ, !P0 ;  /* 0x000000ff0400720c */ /* 0x001fda0004702670 */
[----:B------:R-:W-:Y:S05]  /*0060*/  @P0 EXIT ;  /* 0x000000000000094d */ /* 0x000fea0003800000 */
[----:B------:R-:W0:Y:S01]  /*0070*/  S2R R5, SR_CTAID.X ;  /* 0x0000000000057919 */ /* 0x000e220000002500 */
[----:B------:R-:W1:Y:S01]  /*0080*/  LDCU UR9, c[0x0][0x390] ;  /* 0x00007200ff0977ac */ /* 0x000e620008000800 */
[----:B------:R-:W2:Y:S01]  /*0090*/  LDC R3, c[0x0][0x360] ;  /* 0x0000d800ff037b82 */ /* 0x000ea20000000800 */
[----:B------:R-:W-:Y:S01]  /*00a0*/  IADD3 R0, PT, PT, R4, -0x1, RZ ;  /* 0xffffffff04007810 */ /* 0x000fe20007ffe0ff */
[----:B------:R-:W-:Y:S01]  /*00b0*/  BSSY.RECONVERGENT B0, `(.L_x_0) ;  /* 0x0000091000007945 */ /* 0x000fe20003800200 */
[----:B------:R-:W3:Y:S01]  /*00c0*/  LDCU.64 UR4, c[0x0][0x388] ;  /* 0x00007100ff0477ac */ /* 0x000ee20008000a00 */
[----:B------:R-:W-:Y:S01]  /*00d0*/  UIMAD.WIDE.U32 UR6, UR10, 0x10624dd3, URZ ;  /* 0x10624dd30a0678a5 */ /* 0x000fe2000f8e00ff */
[----:B------:R-:W4:Y:S03]  /*00e0*/  LDCU.64 UR12, c[0x0][0x358] ;  /* 0x00006b00ff0c77ac */ /* 0x000f260008000a00 */
[----:B------:R-:W-:Y:S01]  /*00f0*/  USHF.R.U32.HI UR7, URZ, 0x6, UR7 ;  /* 0x00000006ff077899 */ /* 0x000fe20008011607 */
[----:B------:R-:W0:Y:S03]  /*0100*/  LDCU UR14, c[0x0][0x390] ;  /* 0x00007200ff0e77ac */ /* 0x000e260008000800 */
[----:B------:R-:W-:-:S02]  /*0110*/  UIMAD UR6, UR7, -0x3e8, UR10 ;  /* 0xfffffc18070678a4 */ /* 0x000fc4000f8e020a */
[----:B------:R-:W-:Y:S01]  /*0120*/  UIMAD UR8, UR7, UR10, UR10 ;  /* 0x0000000a070872a4 */ /* 0x000fe2000f8e020a */
[----:B---3--:R-:W-:Y:S01]  /*0130*/  MOV R18, UR4 ;  /* 0x0000000400127c02 */ /* 0x008fe20008000f00 */
[----:B-1----:R-:W-:Y:S01]  /*0140*/  UIMAD UR6, UR6, UR9, URZ ;  /* 0x00000009060672a4 */ /* 0x002fe2000f8e02ff */
[----:B------:R-:W-:Y:S02]  /*0150*/  IMAD.U32 R19, RZ, RZ, UR5 ;  /* 0x00000005ff137e24 */ /* 0x000fe4000f8e00ff */
[--C-:B--2---:R-:W-:Y:S01]  /*0160*/  IMAD R3, R3, UR10, R4.reuse ;  /* 0x0000000a03037c24 */ /* 0x104fe2000f8e0204 */
[----:B------:R-:W-:Y:S01]  /*0170*/  UIADD3 UR8, UPT, UPT, UR6, UR8, URZ ;  /* 0x0000000806087290 */ /* 0x000fe2000fffe0ff */
[----:B------:R-:W-:Y:S01]  /*0180*/  IMAD R4, R4, UR7, R4 ;  /* 0x0000000704047c24 */ /* 0x000fe2000f8e0204 */
[----:B0-----:R-:W-:Y:S02]  /*0190*/  VIADDMNMX.U32 R0, R5, 0xffffffff, R0, PT ;  /* 0xffffffff05007846 */ /* 0x001fe40003800000 */
[----:B------:R-:W-:Y:S01]  /*01a0*/  UIMAD.WIDE.U32 UR4, UR8, 0x4, UR4 ;  /* 0x00000004080478a5 */ /* 0x000fe2000f8e0004 */
[----:B------:R-:W-:Y:S01]  /*01b0*/  IMAD.WIDE R18, R3, 0x4, R18 ;  /* 0x0000000403127825 */ /* 0x000fe200078e0212 */
[----:B------:R-:W-:-:S02]  /*01c0*/  ISETP.GE.U32.AND P0, PT, R0, 0x3, PT ;  /* 0x000000030000780c */ /* 0x000fc40003f06070 */
[----:B------:R-:W-:Y:S01]  /*01d0*/  IADD3 R0, PT, PT, R0, 0x1, RZ ;  /* 0x0000000100007810 */ /* 0x000fe20007ffe0ff */
[----:B------:R-:W-:-:S03]  /*01e0*/  IMAD.MOV.U32 R3, RZ, RZ, RZ ;  /* 0x000000ffff037224 */ /* 0x000fc600078e00ff */
[----:B------:R-:W-:-:S07]  /*01f0*/  LOP3.LUT R5, R0, 0x3, RZ, 0xc0, !PT ;  /* 0x0000000300057812 */ /* 0x000fce00078ec0ff */
[----:B----4-:R-:W-:Y:S05]  /*0200*/  @!P0 BRA `(.L_x_1) ;  /* 0x0000000400ec8947 */ /* 0x010fea0003800000 */
[----:B------:R0:W5:Y:S01]  /*0210*/  LDG.E R26, desc[UR12][R18.64] ;  /* 0x0000000c121a7981 */ /* 0x000162000c1e1900 */
[----:B------:R-:W1:Y:S01]  /*0220*/  LDC.64 R20, c[0x0][0x388] ;  /* 0x0000e200ff147b82 */ /* 0x000e620000000a00 */
[----:B------:R-:W-:Y:S02]  /*0230*/  UIADD3 UR8, UPT, UPT, UR7, UR6, URZ ;  /* 0x0000000607087290 */ /* 0x000fe4000fffe0ff */
[----:B------:R-:W-:Y:S01]  /*0240*/  MOV R7, UR7 ;  /* 0x0000000700077c02 */ /* 0x000fe20008000f00 */
[----:B------:R-:W-:Y:S01]  /*0250*/  ULEA UR9, UR7, UR6, 0x1 ;  /* 0x0000000607097291 */ /* 0x000fe2000f8e08ff */
[----:B------:R-:W-:Y:S01]  /*0260*/  LOP3.LUT R3, R0, 0xfffffffc, RZ, 0xc0, !PT ;  /* 0xfffffffc00037812 */ /* 0x000fe200078ec0ff */
[----:B------:R-:W-:Y:S01]  /*0270*/  UIMAD UR10, UR7, 0x3, UR6 ;  /* 0x00000003070a78a4 */ /* 0x000fe2000f8e0206 */
[----:B------:R-:W-:Y:S01]  /*0280*/  IMAD.MOV.U32 R6, RZ, RZ, RZ ;  /* 0x000000ffff067224 */ /* 0x000fe200078e00ff */
[----:B------:R-:W-:Y:S01]  /*0290*/  UIADD3 UR11, UPT, UPT, UR6, 0x1, URZ ;  /* 0x00000001060b7890 */ /* 0x000fe2000fffe0ff */
[----:B------:R-:W-:Y:S01]  /*02a0*/  LEA R7, R7, 0x4, 0x2 ;  /* 0x0000000407077811 */ /* 0x000fe200078e10ff */
[----:B------:R-:W-:Y:S01]  /*02b0*/  IMAD.U32 R10, RZ, RZ, UR8 ;  /* 0x00000008ff0a7e24 */ /* 0x000fe2000f8e00ff */
[----:B------:R-:W-:Y:S01]  /*02c0*/  IADD3 R8, PT, PT, -R3, RZ, RZ ;  /* 0x000000ff03087210 */ /* 0x000fe20007ffe1ff */
[----:B------:R-:W-:Y:S01]  /*02d0*/  IMAD.U32 R14, RZ, RZ, UR10 ;  /* 0x0000000aff0e7e24 */ /* 0x000fe2000f8e00ff */
[----:B------:R-:W-:-:S02]  /*02e0*/  MOV R12, UR9 ;  /* 0x00000009000c7c02 */ /* 0x000fc40008000f00 */
[----:B0-----:R-:W-:-:S07]  /*02f0*/  MOV R16, UR11 ;  /* 0x0000000b00107c02 */ /* 0x001fce0008000f00 */
.L_x_10:
[----:B------:R-:W-:Y:S01]  /*0300*/  IMAD.U32 R22, RZ, RZ, UR4 ;  /* 0x00000004ff167e24 */ /* 0x000fe2000f8e00ff */
[----:B------:R-:W-:-:S05]  /*0310*/  MOV R23, UR5 ;  /* 0x0000000500177c02 */ /* 0x000fca0008000f00 */
[----:B------:R0:W2:Y:S01]  /*0320*/  LDG.E R9, desc[UR12][R22.64] ;  /* 0x0000000c16097981 */ /* 0x0000a2000c1e1900 */
[----:B------:R-:W-:Y:S02]  /*0330*/  VIADD R29, R16, 0xffffffff ;  /* 0xffffffff101d7836 */ /* 0x000fe40000000000 */
[----:B------:R-:W-:-:S04]  /*0340*/  IMAD.HI.U32 R0, R6, 0x10624dd3, RZ ;  /* 0x10624dd306007827 */ /* 0x000fc800078e00ff */
[----:B-1----:R-:W-:Y:S01]  /*0350*/  IMAD.WIDE.U32 R28, R29, 0x4, R20 ;  /* 0x000000041d1c7825 */ /* 0x002fe200078e0014 */
[----:B------:R-:W-:-:S04]  /*0360*/  SHF.R.U32.HI R11, RZ, 0x6, R0 ;  /* 0x00000006ff0b7819 */ /* 0x000fc80000011600 */
[----:B------:R-:W3:Y:S01]  /*0370*/  LDG.E R0, desc[UR12][R28.64] ;  /* 0x0000000c1c007981 */ /* 0x000ee2000c1e1900 */
[----:B------:R-:W-:-:S04]  /*0380*/  IMAD R11, R11, -0x3e8, R6 ;  /* 0xfffffc180b0b7824 */ /* 0x000fc800078e0206 */
[----:B------:R-:W-:-:S04]  /*0390*/  IMAD R25, R11, UR14, R4 ;  /* 0x0000000e0b197c24 */ /* 0x000fc8000f8e0204 */
[----:B0-----:R-:W-:-:S05]  /*03a0*/  IMAD.WIDE.U32 R22, R25, 0x4, R20 ;  /* 0x0000000419167825 */ /* 0x001fca00078e0014 */
[----:B-----5:R0:W5:Y:S01]  /*03b0*/  LDG.E R15, desc[UR12][R22.64] ;  /* 0x0000000c160f7981 */ /* 0x020162000c1e1900 */
[----:B------:R-:W-:Y:S01]  /*03c0*/  BSSY.RECONVERGENT B1, `(.L_x_2) ;  /* 0x000000d000017945 */ /* 0x000fe20003800200 */
[----:B--2---:R-:W1:Y:S08]  /*03d0*/  MUFU.RCP R2, R9 ;  /* 0x0000000900027308 */ /* 0x004e700000001000 */
[----:B---3--:R-:W2:Y:S01]  /*03e0*/  FCHK P0, R0, R9 ;  /* 0x0000000900007302 */ /* 0x008ea20000000000 */
[----:B-1----:R-:W-:-:S04]  /*03f0*/  FFMA R11, -R9, R2, 1 ;  /* 0x3f800000090b7423 */ /* 0x002fc80000000102 */
[----:B------:R-:W-:-:S04]  /*0400*/  FFMA R11, R2, R11, R2 ;  /* 0x0000000b020b7223 */ /* 0x000fc80000000002 */
[----:B------:R-:W-:-:S04]  /*0410*/  FFMA R2, R0, R11, RZ ;  /* 0x0000000b00027223 */ /* 0x000fc800000000ff */
[----:B------:R-:W-:-:S04]  /*0420*/  FFMA R13, -R9, R2, R0 ;  /* 0x00000002090d7223 */ /* 0x000fc80000000100 */
[----:B------:R-:W-:Y:S01]  /*0430*/  FFMA R2, R11, R13, R2 ;  /* 0x0000000d0b027223 */ /* 0x000fe20000000002 */
[----:B0-2---:R-:W-:Y:S06]  /*0440*/  @!P0 BRA `(.L_x_3) ;  /* 0x0000000000108947 */ /* 0x005fec0003800000 */
[----:B------:R-:W-:Y:S02]  /*0450*/  MOV R23, R9 ;  /* 0x0000000900177202 */ /* 0x000fe40000000f00 */
[----:B------:R-:W-:-:S07]  /*0460*/  MOV R2, 0x480 ;  /* 0x0000048000027802 */ /* 0x000fce0000000f00 */
[----:B-----5:R-:W-:Y:S05]  /*0470*/  CALL.REL.NOINC `($__internal_0_$__cuda_sm3x_div_rn_noftz_f32_slowpath) ;  /* 0x0000000400f87944 */ /* 0x020fea0003c00000 */
[----:B------:R-:W-:-:S07]  /*0480*/  IMAD.MOV.U32 R2, RZ, RZ, R0 ;  /* 0x000000ffff027224 */ /* 0x000fce00078e0000 */
.L_x_3:
[----:B------:R-:W-:Y:S05]  /*0490*/  BSYNC.RECONVERGENT B1 ;  /* 0x0000000000017941 */ /* 0x000fea0003800200 */
.L_x_2:
[----:B-----5:R-:W-:Y:S01]  /*04a0*/  FFMA R15, -R15, R2, R26 ;  /* 0x000000020f0f7223 */ /* 0x020fe2000000011a */
[----:B------:R-:W-:Y:S01]  /*04b0*/  IMAD.U32 R23, RZ, RZ, UR5 ;  /* 0x00000005ff177e24 */ /* 0x000fe2000f8e00ff */
[----:B------:R-:W-:-:S03]  /*04c0*/  MOV R22, UR4 ;  /* 0x0000000400167c02 */ /* 0x000fc60008000f00 */
[----:B------:R0:W-:Y:S04]  /*04d0*/  STG.E desc[UR12][R18.64], R15 ;  /* 0x0000000f12007986 */ /* 0x0001e8000c10190c */
[----:B------:R-:W2:Y:S01]  /*04e0*/  LDG.E R23, desc[UR12][R22.64] ;  /* 0x0000000c16177981 */ /* 0x000ea2000c1e1900 */
[----:B------:R-:W-:-:S05]  /*04f0*/  IADD3 R29, PT, PT, R10, 0x1, RZ ;  /* 0x000000010a1d7810 */ /* 0x000fca0007ffe0ff */
[----:B------:R-:W-:-:S05]  /*0500*/  IMAD.WIDE.U32 R28, R29, 0x4, R20 ;  /* 0x000000041d1c7825 */ /* 0x000fca00078e0014 */
[----:B------:R-:W3:Y:S01]  /*0510*/  LDG.E R0, desc[UR12][R28.64] ;  /* 0x0000000c1c007981 */ /* 0x000ee2000c1e1900 */
[----:B------:R-:W-:-:S04]  /*0520*/  VIADD R25, R25, UR14 ;  /* 0x0000000e19197c36 */ /* 0x000fc80008000000 */
[----:B------:R-:W-:-:S06]  /*0530*/  IMAD.WIDE.U32 R26, R25, 0x4, R20 ;  /* 0x00000004191a7825 */ /* 0x000fcc00078e0014 */
[----:B------:R0:W5:Y:S01]  /*0540*/  LDG.E R26, desc[UR12][R26.64] ;  /* 0x0000000c1a1a7981 */ /* 0x000162000c1e1900 */
        /* <DEDUP_REMOVED lines=9> */
[----:B------:R-:W-:-:S07]  /*05e0*/  MOV R2, 0x600 ;  /* 0x0000060000027802 */ /* 0x000fce0000000f00 */
[----:B-----5:R-:W-:Y:S05]  /*05f0*/  CALL.REL.NOINC `($__internal_0_$__cuda_sm3x_div_rn_noftz_f32_slowpath) ;  /* 0x0000000400987944 */ /* 0x020fea0003c00000 */
[----:B------:R-:W-:-:S07]  /*0600*/  MOV R2, R0 ;  /* 0x0000000000027202 */ /* 0x000fce0000000f00 */
.L_x_5:
[----:B------:R-:W-:Y:S05]  /*0610*/  BSYNC.RECONVERGENT B1 ;  /* 0x0000000000017941 */ /* 0x000fea0003800200 */
.L_x_4:
[----:B-----5:R-:W-:Y:S01]  /*0620*/  FFMA R15, -R26, R2, R15 ;  /* 0x000000021a0f7223 */ /* 0x020fe2000000010f */
[----:B------:R-:W-:Y:S01]  /*0630*/  MOV R23, UR5 ;  /* 0x0000000500177c02 */ /* 0x000fe20008000f00 */
[----:B------:R-:W-:-:S03]  /*0640*/  IMAD.U32 R22, RZ, RZ, UR4 ;  /* 0x00000004ff167e24 */ /* 0x000fc6000f8e00ff */
[----:B------:R0:W-:Y:S04]  /*0650*/  STG.E desc[UR12][R18.64], R15 ;  /* 0x0000000f12007986 */ /* 0x0001e8000c10190c */
[----:B------:R-:W2:Y:S01]  /*0660*/  LDG.E R23, desc[UR12][R22.64] ;  /* 0x0000000c16177981 */ /* 0x000ea2000c1e1900 */
[----:B------:R-:W-:-:S04]  /*0670*/  VIADD R29, R12, 0x2 ;  /* 0x000000020c1d7836 */ /* 0x000fc80000000000 */
[----:B------:R-:W-:-:S05]  /*0680*/  IMAD.WIDE.U32 R28, R29, 0x4, R20 ;  /* 0x000000041d1c7825 */ /* 0x000fca00078e0014 */
[----:B------:R-:W3:Y:S01]  /*0690*/  LDG.E R0, desc[UR12][R28.64] ;  /* 0x0000000c1c007981 */ /* 0x000ee2000c1e1900 */
[----:B------:R-:W-:-:S05]  /*06a0*/  IADD3 R25, PT, PT, R25, UR14, RZ ;  /* 0x0000000e19197c10 */ /* 0x000fca000fffe0ff */
        /* <DEDUP_REMOVED lines=13> */
[----:B------:R-:W-:-:S07]  /*0780*/  IMAD.MOV.U32 R2, RZ, RZ, R0 ;  /* 0x000000ffff027224 */ /* 0x000fce00078e0000 */
.L_x_7:
[----:B------:R-:W-:Y:S05]  /*0790*/  BSYNC.RECONVERGENT B1 ;  /* 0x0000000000017941 */ /* 0x000fea0003800200 */
.L_x_6:
        /* <DEDUP_REMOVED lines=23> */
.L_x_9:
[----:B------:R-:W-:Y:S05]  /*0910*/  BSYNC.RECONVERGENT B1 ;  /* 0x0000000000017941 */ /* 0x000fea0003800200 */
.L_x_8:
[----:B-----5:R-:W-:Y:S01]  /*0920*/  FFMA R26, -R26, R2, R15 ;  /* 0x000000021a1a7223 */ /* 0x020fe2000000010f */
[----:B------:R-:W-:Y:S01]  /*0930*/  VIADD R8, R8, 0x4 ;  /* 0x0000000408087836 */ /* 0x000fe20000000000 */
[----:B------:R-:W-:Y:S01]  /*0940*/  IADD3 R6, PT, PT, R6, 0x4, RZ ;  /* 0x0000000406067810 */ /* 0x000fe20007ffe0ff */
[C---:B------:R-:W-:Y:S01]  /*0950*/  IMAD.IADD R10, R7.reuse, 0x1, R10 ;  /* 0x00000001070a7824 */ /* 0x040fe200078e020a */
[C---:B------:R-:W-:Y:S01]  /*0960*/  IADD3 R12, PT, PT, R7.reuse, R12, RZ ;  /* 0x0000000c070c7210 */ /* 0x040fe20007ffe0ff */
[----:B------:R0:W-:Y:S01]  /*0970*/  STG.E desc[UR12][R18.64], R26 ;  /* 0x0000001a12007986 */ /* 0x0001e2000c10190c */
[----:B------:R-:W-:Y:S01]  /*0980*/  ISETP.NE.AND P0, PT, R8, RZ, PT ;  /* 0x000000ff0800720c */ /* 0x000fe20003f05270 */
[C---:B------:R-:W-:Y:S01]  /*0990*/  IMAD.IADD R14, R7.reuse, 0x1, R14 ;  /* 0x00000001070e7824 */ /* 0x040fe200078e020e */
[----:B------:R-:W-:-:S11]  /*09a0*/  IADD3 R16, PT, PT, R7, R16, RZ ;  /* 0x0000001007107210 */ /* 0x000fd60007ffe0ff */
[----:B0-----:R-:W-:Y:S05]  /*09b0*/  @P0 BRA `(.L_x_10) ;  /* 0xfffffff800500947 */ /* 0x001fea000383ffff */
.L_x_1:
[----:B------:R-:W-:Y:S05]  /*09c0*/  BSYNC.RECONVERGENT B0 ;  /* 0x0000000000007941 */ /* 0x000fea0003800200 */
.L_x_0:
[----:B------:R-:W-:-:S13]  /*09d0*/  ISETP.NE.AND P0, PT, R5, RZ, PT ;  /* 0x000000ff0500720c */ /* 0x000fda0003f05270 */
[----:B------:R-:W-:Y:S05]  /*09e0*/  @!P0 EXIT ;  /* 0x000000000000894d */ /* 0x000fea0003800000 */
[----:B------:R0:W5:Y:S01]  /*09f0*/  LDG.E R7, desc[UR12][R18.64] ;  /* 0x0000000c12077981 */ /* 0x000162000c1e1900 */
[----:B------:R-:W1:Y:S01]  /*0a00*/  LDC.64 R14, c[0x0][0x388] ;  /* 0x0000e200ff0e7b82 */ /* 0x000e620000000a00 */
[----:B------:R-:W-:Y:S01]  /*0a10*/  IMAD R8, R3, UR7, R3 ;  /* 0x0000000703087c24 */ /* 0x000fe2000f8e0203 */
[----:B------:R-:W2:Y:S01]  /*0a20*/  LDCU UR9, c[0x0][0x390] ;  /* 0x00007200ff0977ac */ /* 0x000ea20008000800 */
[----:B------:R-:W-:-:S03]  /*0a30*/  IMAD.MOV R5, RZ, RZ, -R5 ;  /* 0x000000ffff057224 */ /* 0x000fc600078e0a05 */
[----:B------:R-:W-:Y:S01]  /*0a40*/  IADD3 R8, PT, PT, R8, UR6, RZ ;  /* 0x0000000608087c10 */ /* 0x000fe2000fffe0ff */
[----:B------:R-:W-:-:S12]  /*0a50*/  UIADD3 UR8, UPT, UPT, UR7, 0x1, URZ ;  /* 0x0000000107087890 */ /* 0x000fd8000fffe0ff */
.L_x_13:
[----:B------:R-:W-:Y:S01]  /*0a60*/  IMAD.U32 R16, RZ, RZ, UR4 ;  /* 0x00000004ff107e24 */ /* 0x000fe2000f8e00ff */
[----:B------:R-:W-:-:S05]  /*0a70*/  MOV R17, UR5 ;  /* 0x0000000500117c02 */ /* 0x000fca0008000f00 */
[----:B------:R-:W3:Y:S01]  /*0a80*/  LDG.E R23, desc[UR12][R16.64] ;  /* 0x0000000c10177981 */ /* 0x000ee2000c1e1900 */
[----:B------:R-:W-:-:S04]  /*0a90*/  IMAD.HI.U32 R0, R3, 0x10624dd3, RZ ;  /* 0x10624dd303007827 */ /* 0x000fc800078e00ff */
[----:B-1----:R-:W-:Y:S01]  /*0aa0*/  IMAD.WIDE.U32 R12, R8, 0x4, R14 ;  /* 0x00000004080c7825 */ /* 0x002fe200078e000e */
[----:B------:R-:W-:-:S04]  /*0ab0*/  SHF.R.U32.HI R2, RZ, 0x6, R0 ;  /* 0x00000006ff027819 */ /* 0x000fc80000011600 */
[----:B------:R-:W4:Y:S01]  /*0ac0*/  LDG.E R0, desc[UR12][R12.64] ;  /* 0x0000000c0c007981 */ /* 0x000f22000c1e1900 */
[----:B------:R-:W-:-:S04]  /*0ad0*/  IMAD R9, R2, -0x3e8, R3 ;  /* 0xfffffc1802097824 */ /* 0x000fc800078e0203 */
[----:B--2---:R-:W-:-:S04]  /*0ae0*/  IMAD R9, R9, UR9, R4 ;  /* 0x0000000909097c24 */ /* 0x004fc8000f8e0204 */
[----:B------:R-:W-:-:S05]  /*0af0*/  IMAD.WIDE.U32 R10, R9, 0x4, R14 ;  /* 0x00000004090a7825 */ /* 0x000fca00078e000e */
[----:B-----5:R1:W5:Y:S01]  /*0b00*/  LDG.E R6, desc[UR12][R10.64] ;  /* 0x0000000c0a067981 */ /* 0x020362000c1e1900 */
[----:B------:R-:W-:Y:S01]  /*0b10*/  BSSY.RECONVERGENT B0, `(.L_x_11) ;  /* 0x000000c000007945 */ /* 0x000fe20003800200 */
[----:B---3--:R-:W2:Y:S08]  /*0b20*/  MUFU.RCP R2, R23 ;  /* 0x0000001700027308 */ /* 0x008eb00000001000 */
[----:B----4-:R-:W3:Y:S01]  /*0b30*/  FCHK P0, R0, R23 ;  /* 0x0000001700007302 */ /* 0x010ee20000000000 */
[----:B--2---:R-:W-:-:S04]  /*0b40*/  FFMA R9, -R23, R2, 1 ;  /* 0x3f80000017097423 */ /* 0x004fc80000000102 */
[----:B------:R-:W-:-:S04]  /*0b50*/  FFMA R9, R2, R9, R2 ;  /* 0x0000000902097223 */ /* 0x000fc80000000002 */
[----:B------:R-:W-:-:S04]  /*0b60*/  FFMA R2, R0, R9, RZ ;  /* 0x0000000900027223 */ /* 0x000fc800000000ff */
[----:B------:R-:W-:-:S04]  /*0b70*/  FFMA R16, -R23, R2, R0 ;  /* 0x0000000217107223 */ /* 0x000fc80000000100 */
[----:B------:R-:W-:Y:S01]  /*0b80*/  FFMA R2, R9, R16, R2 ;  /* 0x0000001009027223 */ /* 0x000fe20000000002 */
[----:B-1-3--:R-:W-:Y:S06]  /*0b90*/  @!P0 BRA `(.L_x_12) ;  /* 0x00000000000c8947 */ /* 0x00afec0003800000 */
[----:B------:R-:W-:-:S07]  /*0ba0*/  MOV R2, 0xbc0 ;  /* 0x00000bc000027802 */ /* 0x000fce0000000f00 */
[----:B0----5:R-:W-:Y:S05]  /*0bb0*/  CALL.REL.NOINC `($__internal_0_$__cuda_sm3x_div_rn_noftz_f32_slowpath) ;  /* 0x0000000000287944 */ /* 0x021fea0003c00000 */
[----:B------:R-:W-:-:S07]  /*0bc0*/  IMAD.MOV.U32 R2, RZ, RZ, R0 ;  /* 0x000000ffff027224 */ /* 0x000fce00078e0000 */
.L_x_12:
[----:B------:R-:W-:Y:S05]  /*0bd0*/  BSYNC.RECONVERGENT B0 ;  /* 0x0000000000007941 */ /* 0x000fea0003800200 */
.L_x_11:
[----:B-----5:R-:W-:Y:S01]  /*0be0*/  FFMA R7, -R6, R2, R7 ;  /* 0x0000000206077223 */ /* 0x020fe20000000107 */
[----:B------:R-:W-:Y:S01]  /*0bf0*/  IADD3 R5, PT, PT, R5, 0x1, RZ ;  /* 0x0000000105057810 */ /* 0x000fe20007ffe0ff */
[----:B------:R-:W-:Y:S01]  /*0c00*/  VIADD R3, R3, 0x1 ;  /* 0x0000000103037836 */ /* 0x000fe20000000000 */
[----:B------:R-:W-:Y:S02]  /*0c10*/  IADD3 R8, PT, PT, R8, UR8, RZ ;  /* 0x0000000808087c10 */ /* 0x000fe4000fffe0ff */
[----:B------:R3:W-:Y:S01]  /*0c20*/  STG.E desc[UR12][R18.64], R7 ;  /* 0x0000000712007986 */ /* 0x0007e2000c10190c */
[----:B------:R-:W-:-:S13]  /*0c30*/  ISETP.NE.AND P0, PT, R5, RZ, PT ;  /* 0x000000ff0500720c */ /* 0x000fda0003f05270 */
[----:B---3--:R-:W-:Y:S05]  /*0c40*/  @P0 BRA `(.L_x_13) ;  /* 0xfffffffc00840947 */ /* 0x008fea000383ffff */
[----:B------:R-:W-:Y:S05]  /*0c50*/  EXIT ;  /* 0x000000000000794d */ /* 0x000fea0003800000 */
        .weak           $__internal_0_$__cuda_sm3x_div_rn_noftz_f32_slowpath
        .type           $__internal_0_$__cuda_sm3x_div_rn_noftz_f32_slowpath,@function
        .size           $__internal_0_$__cuda_sm3x_div_rn_noftz_f32_slowpath,(.L_x_26 - $__internal_0_$__cuda_sm3x_div_rn_noftz_f32_slowpath)
$__internal_0_$__cuda_sm3x_div_rn_noftz_f32_slowpath:
[----:B------:R-:W-:Y:S01]  /*0c60*/  SHF.R.U32.HI R22, RZ, 0x17, R23 ;  /* 0x00000017ff167819 */ /* 0x000fe20000011617 */
[----:B------:R-:W-:Y:S01]  /*0c70*/  BSSY.RECONVERGENT B2, `(.L_x_14) ;  /* 0x0000062000027945 */ /* 0x000fe20003800200 */
[----:B------:R-:W-:Y:S02]  /*0c80*/  SHF.R.U32.HI R11, RZ, 0x17, R0 ;  /* 0x00000017ff0b7819 */ /* 0x000fe40000011600 */
[----:B------:R-:W-:Y:S02]  /*0c90*/  LOP3.LUT R22, R22, 0xff, RZ, 0xc0, !PT ;  /* 0x000000ff16167812 */ /* 0x000fe400078ec0ff */
[----:B------:R-:W-:-:S03]  /*0ca0*/  LOP3.LUT R11, R11, 0xff, RZ, 0xc0, !PT ;  /* 0x000000ff0b0b7812 */ /* 0x000fc600078ec0ff */
[----:B------:R-:W-:Y:S01]  /*0cb0*/  VIADD R9, R22, 0xffffffff ;  /* 0xffffffff16097836 */ /* 0x000fe20000000000 */
[----:B------:R-:W-:-:S04]  /*0cc0*/  IADD3 R17, PT, PT, R11, -0x1, RZ ;  /* 0xffffffff0b117810 */ /* 0x000fc80007ffe0ff */
[----:B------:R-:W-:-:S04]  /*0cd0*/  ISETP.GT.U32.AND P0, PT, R9, 0xfd, PT ;  /* 0x000000fd0900780c */ /* 0x000fc80003f04070 */
[----:B------:R-:W-:-:S13]  /*0ce0*/  ISETP.GT.U32.OR P0, PT, R17, 0xfd, P0 ;  /* 0x000000fd1100780c */ /* 0x000fda0000704470 */
[----:B------:R-:W-:Y:S01]  /*0cf0*/  @!P0 IMAD.MOV.U32 R13, RZ, RZ, RZ ;  /* 0x000000ffff0d8224 */ /* 0x000fe200078e00ff */
[----:B------:R-:W-:Y:S06]  /*0d00*/  @!P0 BRA `(.L_x_15) ;  /* 0x00000000005c8947 */ /* 0x000fec0003800000 */
[----:B------:R-:W-:Y:S02]  /*0d10*/  FSETP.GTU.FTZ.AND P0, PT, |R0|, +INF , PT ;  /* 0x7f8000000000780b */ /* 0x000fe40003f1c200 */
[----:B------:R-:W-:-:S04]  /*0d20*/  FSETP.GTU.FTZ.AND P1, PT, |R23|, +INF , PT ;  /* 0x7f8000001700780b */ /* 0x000fc80003f3c200 */
[----:B------:R-:W-:-:S13]  /*0d30*/  PLOP3.LUT P0, PT, P0, P1, PT, 0xf8, 0x8f ;  /* 0x00000000008f781c */ /* 0x000fda0000703f70 */
[----:B------:R-:W-:Y:S05]  /*0d40*/  @P0 BRA `(.L_x_16) ;  /* 0x00000004004c0947 */ /* 0x000fea0003800000 */
[----:B------:R-:W-:-:S13]  /*0d50*/  LOP3.LUT P0, RZ, R23, 0x7fffffff, R0, 0xc8, !PT ;  /* 0x7fffffff17ff7812 */ /* 0x000fda000780c800 */
[----:B------:R-:W-:Y:S05]  /*0d60*/  @!P0 BRA `(.L_x_17) ;  /* 0x00000004003c8947 */ /* 0x000fea0003800000 */
[C---:B------:R-:W-:Y:S02]  /*0d70*/  FSETP.NEU.FTZ.AND P2, PT, |R0|.reuse, +INF , PT ;  /* 0x7f8000000000780b */ /* 0x040fe40003f5d200 */
[----:B------:R-:W-:Y:S02]  /*0d80*/  FSETP.NEU.FTZ.AND P1, PT, |R23|, +INF , PT ;  /* 0x7f8000001700780b */ /* 0x000fe40003f3d200 */
[----:B------:R-:W-:-:S11]  /*0d90*/  FSETP.NEU.FTZ.AND P0, PT, |R0|, +INF , PT ;  /* 0x7f8000000000780b */ /* 0x000fd60003f1d200 */
[----:B------:R-:W-:Y:S05]  /*0da0*/  @!P1 BRA !P2, `(.L_x_17) ;  /* 0x00000004002c9947 */ /* 0x000fea0005000000 */
[----:B------:R-:W-:-:S04]  /*0db0*/  LOP3.LUT P2, RZ, R0, 0x7fffffff, RZ, 0xc0, !PT ;  /* 0x7fffffff00ff7812 */ /* 0x000fc8000784c0ff */
[----:B------:R-:W-:-:S13]  /*0dc0*/  PLOP3.LUT P1, PT, P1, P2, PT, 0x2f, 0xf2 ;  /* 0x0000000000f2781c */ /* 0x000fda0000f24577 */
[----:B------:R-:W-:Y:S05]  /*0dd0*/  @P1 BRA `(.L_x_18) ;  /* 0x0000000400181947 */ /* 0x000fea0003800000 */
[----:B------:R-:W-:-:S04]  /*0de0*/  LOP3.LUT P1, RZ, R23, 0x7fffffff, RZ, 0xc0, !PT ;  /* 0x7fffffff17ff7812 */ /* 0x000fc8000782c0ff */
[----:B------:R-:W-:-:S13]  /*0df0*/  PLOP3.LUT P0, PT, P0, P1, PT, 0x2f, 0xf2 ;  /* 0x0000000000f2781c */ /* 0x000fda0000702577 */
[----:B------:R-:W-:Y:S05]  /*0e00*/  @P0 BRA `(.L_x_19) ;  /* 0x0000000400000947 */ /* 0x000fea0003800000 */
[----:B------:R-:W-:Y:S02]  /*0e10*/  ISETP.GE.AND P0, PT, R17, RZ, PT ;  /* 0x000000ff1100720c */ /* 0x000fe40003f06270 */
[----:B------:R-:W-:-:S11]  /*0e20*/  ISETP.GE.AND P1, PT, R9, RZ, PT ;  /* 0x000000ff0900720c */ /* 0x000fd60003f26270 */
[----:B------:R-:W-:Y:S01]  /*0e30*/  @P0 MOV R13, RZ ;  /* 0x000000ff000d0202 */ /* 0x000fe20000000f00 */
[----:B------:R-:W-:Y:S02]  /*0e40*/  @!P0 IMAD.MOV.U32 R13, RZ, RZ, -0x40 ;  /* 0xffffffc0ff0d8424 */ /* 0x000fe400078e00ff */
[----:B------:R-:W-:Y:S01]  /*0e50*/  @!P0 FFMA R0, R0, 1.84467440737095516160e+19, RZ ;  /* 0x5f80000000008823 */ /* 0x000fe200000000ff */
[----:B------:R-:W-:Y:S02]  /*0e60*/  @!P1 FFMA R23, R23, 1.84467440737095516160e+19, RZ ;  /* 0x5f80000017179823 */ /* 0x000fe400000000ff */
[----:B------:R-:W-:-:S07]  /*0e70*/  @!P1 IADD3 R13, PT, PT, R13, 0x40, RZ ;  /* 0x000000400d0d9810 */ /* 0x000fce0007ffe0ff */
.L_x_15:
[----:B------:R-:W-:Y:S01]  /*0e80*/  LEA R24, R22, 0xc0800000, 0x17 ;  /* 0xc080000016187811 */ /* 0x000fe200078eb8ff */
[----:B------:R-:W-:Y:S01]  /*0e90*/  BSSY.RECONVERGENT B3, `(.L_x_20) ;  /* 0x0000036000037945 */ /* 0x000fe20003800200 */
[----:B------:R-:W-:-:S03]  /*0ea0*/  IADD3 R11, PT, PT, R11, -0x7f, RZ ;  /* 0xffffff810b0b7810 */ /* 0x000fc60007ffe0ff */
[----:B------:R-:W-:Y:S01]  /*0eb0*/  IMAD.IADD R27, R23, 0x1, -R24 ;  /* 0x00000001171b7824 */ /* 0x000fe200078e0a18 */
[C---:B------:R-:W-:Y:S01]  /*0ec0*/  IADD3 R22, PT, PT, R11.reuse, 0x7f, -R22 ;  /* 0x0000007f0b167810 */ /* 0x040fe20007ffe816 */
[----:B------:R-:W-:Y:S02]  /*0ed0*/  IMAD R0, R11, -0x800000, R0 ;  /* 0xff8000000b007824 */ /* 0x000fe400078e0200 */
[----:B------:R-:W0:Y:S01]  /*0ee0*/  MUFU.RCP R24, R27 ;  /* 0x0000001b00187308 */ /* 0x000e220000001000 */
[----:B------:R-:W-:Y:S01]  /*0ef0*/  FADD.FTZ R9, -R27, -RZ ;  /* 0x800000ff1b097221 */ /* 0x000fe20000010100 */
[----:B------:R-:W-:-:S03]  /*0f00*/  IMAD.IADD R13, R22, 0x1, R13 ;  /* 0x00000001160d7824 */ /* 0x000fc600078e020d */
[----:B0-----:R-:W-:-:S04]  /*0f10*/  FFMA R17, R24, R9, 1 ;  /* 0x3f80000018117423 */ /* 0x001fc80000000009 */
[----:B------:R-:W-:-:S04]  /*0f20*/  FFMA R17, R24, R17, R24 ;  /* 0x0000001118117223 */ /* 0x000fc80000000018 */
[----:B------:R-:W-:-:S04]  /*0f30*/  FFMA R24, R0, R17, RZ ;  /* 0x0000001100187223 */ /* 0x000fc800000000ff */
[----:B------:R-:W-:-:S04]  /*0f40*/  FFMA R23, R9, R24, R0 ;  /* 0x0000001809177223 */ /* 0x000fc80000000000 */
[----:B------:R-:W-:-:S04]  /*0f50*/  FFMA R24, R17, R23, R24 ;  /* 0x0000001711187223 */ /* 0x000fc80000000018 */
[----:B------:R-:W-:-:S04]  /*0f60*/  FFMA R9, R9, R24, R0 ;  /* 0x0000001809097223 */ /* 0x000fc80000000000 */
[----:B------:R-:W-:-:S05]  /*0f70*/  FFMA R0, R17, R9, R24 ;  /* 0x0000000911007223 */ /* 0x000fca0000000018 */
[----:B------:R-:W-:-:S04]  /*0f80*/  SHF.R.U32.HI R11, RZ, 0x17, R0 ;  /* 0x00000017ff0b7819 */ /* 0x000fc80000011600 */
[----:B------:R-:W-:-:S04]  /*0f90*/  LOP3.LUT R22, R11, 0xff, RZ, 0xc0, !PT ;  /* 0x000000ff0b167812 */ /* 0x000fc800078ec0ff */
[----:B------:R-:W-:-:S05]  /*0fa0*/  IADD3 R11, PT, PT, R22, R13, RZ ;  /* 0x0000000d160b7210 */ /* 0x000fca0007ffe0ff */
[----:B------:R-:W-:-:S05]  /*0fb0*/  VIADD R22, R11, 0xffffffff ;  /* 0xffffffff0b167836 */ /* 0x000fca0000000000 */
[----:B------:R-:W-:-:S13]  /*0fc0*/  ISETP.GE.U32.AND P0, PT, R22, 0xfe, PT ;  /* 0x000000fe1600780c */ /* 0x000fda0003f06070 */
[----:B------:R-:W-:Y:S05]  /*0fd0*/  @!P0 BRA `(.L_x_21) ;  /* 0x0000000000808947 */ /* 0x000fea0003800000 */
[----:B------:R-:W-:-:S13]  /*0fe0*/  ISETP.GT.AND P0, PT, R11, 0xfe, PT ;  /* 0x000000fe0b00780c */ /* 0x000fda0003f04270 */
[----:B------:R-:W-:Y:S05]  /*0ff0*/  @P0 BRA `(.L_x_22) ;  /* 0x00000000006c0947 */ /* 0x000fea0003800000 */
[----:B------:R-:W-:-:S13]  /*1000*/  ISETP.GE.AND P0, PT, R11, 0x1, PT ;  /* 0x000000010b00780c */ /* 0x000fda0003f06270 */
[----:B------:R-:W-:Y:S05]  /*1010*/  @P0 BRA `(.L_x_23) ;  /* 0x0000000000740947 */ /* 0x000fea0003800000 */
[----:B------:R-:W-:Y:S02]  /*1020*/  ISETP.GE.AND P0, PT, R11, -0x18, PT ;  /* 0xffffffe80b00780c */ /* 0x000fe40003f06270 */
[----:B------:R-:W-:-:S11]  /*1030*/  LOP3.LUT R0, R0, 0x80000000, RZ, 0xc0, !PT ;  /* 0x8000000000007812 */ /* 0x000fd600078ec0ff */
[----:B------:R-:W-:Y:S05]  /*1040*/  @!P0 BRA `(.L_x_23) ;  /* 0x0000000000688947 */ /* 0x000fea0003800000 */
[CCC-:B------:R-:W-:Y:S01]  /*1050*/  FFMA.RZ R13, R17.reuse, R9.reuse, R24.reuse ;  /* 0x00000009110d7223 */ /* 0x1c0fe2000000c018 */
[CCC-:B------:R-:W-:Y:S01]  /*1060*/  FFMA.RP R22, R17.reuse, R9.reuse, R24.reuse ;  /* 0x0000000911167223 */ /* 0x1c0fe20000008018 */
[----:B------:R-:W-:Y:S01]  /*1070*/  FFMA.RM R17, R17, R9, R24 ;  /* 0x0000000911117223 */ /* 0x000fe20000004018 */
[----:B------:R-:W-:Y:S02]  /*1080*/  IADD3 R9, PT, PT, R11, 0x20, RZ ;  /* 0x000000200b097810 */ /* 0x000fe40007ffe0ff */
[----:B------:R-:W-:Y:S02]  /*1090*/  LOP3.LUT R13, R13, 0x7fffff, RZ, 0xc0, !PT ;  /* 0x007fffff0d0d7812 */ /* 0x000fe400078ec0ff */
[----:B------:R-:W-:Y:S02]  /*10a0*/  ISETP.NE.AND P2, PT, R11, RZ, PT ;  /* 0x000000ff0b00720c */ /* 0x000fe40003f45270 */
[----:B------:R-:W-:Y:S02]  /*10b0*/  LOP3.LUT R24, R13, 0x800000, RZ, 0xfc, !PT ;  /* 0x008000000d187812 */ /* 0x000fe400078efcff */
[----:B------:R-:W-:Y:S01]  /*10c0*/  ISETP.NE.AND P1, PT, R11, RZ, PT ;  /* 0x000000ff0b00720c */ /* 0x000fe20003f25270 */
[----:B------:R-:W-:Y:S01]  /*10d0*/  IMAD.MOV R11, RZ, RZ, -R11 ;  /* 0x000000ffff0b7224 */ /* 0x000fe200078e0a0b */
[----:B------:R-:W-:-:S02]  /*10e0*/  SHF.L.U32 R9, R24, R9, RZ ;  /* 0x0000000918097219 */ /* 0x000fc400000006ff */
[----:B------:R-:W-:Y:S02]  /*10f0*/  FSETP.NEU.FTZ.AND P0, PT, R22, R17, PT ;  /* 0x000000111600720b */ /* 0x000fe40003f1d000 */
[----:B------:R-:W-:Y:S02]  /*1100*/  SEL R11, R11, RZ, P2 ;  /* 0x000000ff0b0b7207 */ /* 0x000fe40001000000 */
[----:B------:R-:W-:Y:S02]  /*1110*/  ISETP.NE.AND P1, PT, R9, RZ, P1 ;  /* 0x000000ff0900720c */ /* 0x000fe40000f25270 */
[----:B------:R-:W-:Y:S02]  /*1120*/  SHF.R.U32.HI R24, RZ, R11, R24 ;  /* 0x0000000bff187219 */ /* 0x000fe40000011618 */
[----:B------:R-:W-:Y:S02]  /*1130*/  PLOP3.LUT P0, PT, P0, P1, PT, 0xf8, 0x8f ;  /* 0x00000000008f781c */ /* 0x000fe40000703f70 */
[----:B------:R-:W-:-:S02]  /*1140*/  SHF.R.U32.HI R11, RZ, 0x1, R24 ;  /* 0x00000001ff0b7819 */ /* 0x000fc40000011618 */
[----:B------:R-:W-:-:S04]  /*1150*/  SEL R22, RZ, 0x1, !P0 ;  /* 0x00000001ff167807 */ /* 0x000fc80004000000 */
[----:B------:R-:W-:-:S04]  /*1160*/  LOP3.LUT R9, R22, 0x1, R11, 0xf8, !PT ;  /* 0x0000000116097812 */ /* 0x000fc800078ef80b */
[----:B------:R-:W-:-:S04]  /*1170*/  LOP3.LUT R24, R9, R24, RZ, 0xc0, !PT ;  /* 0x0000001809187212 */ /* 0x000fc800078ec0ff */
[----:B------:R-:W-:-:S04]  /*1180*/  IADD3 R11, PT, PT, R11, R24, RZ ;  /* 0x000000180b0b7210 */ /* 0x000fc80007ffe0ff */
[----:B------:R-:W-:Y:S01]  /*1190*/  LOP3.LUT R0, R11, R0, RZ, 0xfc, !PT ;  /* 0x000000000b007212 */ /* 0x000fe200078efcff */
[----:B------:R-:W-:Y:S06]  /*11a0*/  BRA `(.L_x_23) ;  /* 0x0000000000107947 */ /* 0x000fec0003800000 */
.L_x_22:
[----:B------:R-:W-:-:S04]  /*11b0*/  LOP3.LUT R0, R0, 0x80000000, RZ, 0xc0, !PT ;  /* 0x8000000000007812 */ /* 0x000fc800078ec0ff */
[----:B------:R-:W-:Y:S01]  /*11c0*/  LOP3.LUT R0, R0, 0x7f800000, RZ, 0xfc, !PT ;  /* 0x7f80000000007812 */ /* 0x000fe200078efcff */
[----:B------:R-:W-:Y:S06]  /*11d0*/  BRA `(.L_x_23) ;  /* 0x0000000000047947 */ /* 0x000fec0003800000 */
.L_x_21:
[----:B------:R-:W-:-:S07]  /*11e0*/  IMAD R0, R13, 0x800000, R0 ;  /* 0x008000000d007824 */ /* 0x000fce00078e0200 */
.L_x_23:
[----:B------:R-:W-:Y:S05]  /*11f0*/  BSYNC.RECONVERGENT B3 ;  /* 0x0000000000037941 */ /* 0x000fea0003800200 */
.L_x_20:
[----:B------:R-:W-:Y:S05]  /*1200*/  BRA `(.L_x_24) ;  /* 0x0000000000207947 */ /* 0x000fea0003800000 */
.L_x_19:
[----:B------:R-:W-:-:S04]  /*1210*/  LOP3.LUT R0, R23, 0x80000000, R0, 0x48, !PT ;  /* 0x8000000017007812 */ /* 0x000fc800078e4800 */
[----:B------:R-:W-:Y:S01]  /*1220*/  LOP3.LUT R0, R0, 0x7f800000, RZ, 0xfc, !PT ;  /* 0x7f80000000007812 */ /* 0x000fe200078efcff */
[----:B------:R-:W-:Y:S06]  /*1230*/  BRA `(.L_x_24) ;  /* 0x0000000000147947 */ /* 0x000fec0003800000 */
.L_x_18:
[----:B------:R-:W-:Y:S01]  /*1240*/  LOP3.LUT R0, R23, 0x80000000, R0, 0x48, !PT ;  /* 0x8000000017007812 */ /* 0x000fe200078e4800 */
[----:B------:R-:W-:Y:S06]  /*1250*/  BRA `(.L_x_24) ;  /* 0x00000000000c7947 */ /* 0x000fec0003800000 */
.L_x_17:
[----:B------:R-:W0:Y:S01]  /*1260*/  MUFU.RSQ R0, -QNAN ;  /* 0xffc0000000007908 */ /* 0x000e220000001400 */
[----:B------:R-:W-:Y:S05]  /*1270*/  BRA `(.L_x_24) ;  /* 0x0000000000047947 */ /* 0x000fea0003800000 */
.L_x_16:
[----:B------:R-:W-:-:S07]  /*1280*/  FADD.FTZ R0, R0, R23 ;  /* 0x0000001700007221 */ /* 0x000fce0000010000 */
.L_x_24:
[----:B------:R-:W-:Y:S05]  /*1290*/  BSYNC.RECONVERGENT B2 ;  /* 0x0000000000027941 */ /* 0x000fea0003800200 */
.L_x_14:
[----:B------:R-:W-:Y:S01]  /*12a0*/  MOV R22, R2 ;  /* 0x0000000200167202 */ /* 0x000fe20000000f00 */
[----:B------:R-:W-:-:S04]  /*12b0*/  IMAD.MOV.U32 R23, RZ, RZ, 0x0 ;  /* 0x00000000ff177424 */ /* 0x000fc800078e00ff */
[----:B0-----:R-:W-:Y:S05]  /*12c0*/  RET.REL.NODEC R22 `(_Z8DUKernelPfS_j) ;  /* 0xffffffec164c7950 */ /* 0x001fea0003c3ffff */
.L_x_25:
[----:B------:R-:W-:-:S00]  /*12d0*/  BRA `(.L_x_25) ;  /* 0xfffffffc00fc7947 */ /* 0x000fc0000383ffff */
[----:B------:R-:W-:-:S00]  /*12e0*/  NOP ;  /* 0x0000000000007918 */ /* 0x000fc00000000000 */
        /* <DEDUP_REMOVED lines=9> */
.L_x_26:


//--------------------- .nv.shared.reserved.0     --------------------------
	.section	.nv.shared.reserved.0,"aw",@nobits
	.weak		__nv_reservedSMEM_offset_0_alias
	.size		__nv_reservedSMEM_offset_0_alias, 0, 64
	.other		__nv_reservedSMEM_offset_0_alias,@"STO_CUDA_RESERVED_SHARED STV_DEFAULT"
__nv_reservedSMEM_offset_0_alias:
	.zero		0
	.zero		64


//--------------------- .nv.constant0._Z8DUKernelPfS_j --------------------------
	.section	.nv.constant0._Z8DUKernelPfS_j,"a",@progbits
	.sectionflags	@""
	.align	4
.nv.constant0._Z8DUKernelPfS_j:
	.zero		916


//--------------------- SYMBOLS --------------------------

	.type		.nv.reservedSmem.offset0,@object
	.size		.nv.reservedSmem.offset0,0x4
